	.headerflags	@"EF_CUDA_TEXMODE_UNIFIED EF_CUDA_64BIT_ADDRESS EF_CUDA_ACCELERATORS EF_CUDA_SM90 EF_CUDA_VIRTUAL_SM(EF_CUDA_SM90)"
	.elftype	@"ET_EXEC"


//--------------------- .nv.info                  --------------------------
	.section	.nv.info,"",@"SHT_CUDA_INFO"
	.align	4


	//----- nvinfo : EIATTR_REGCOUNT
	.align		4
        /*0000*/ 	.byte	0x04, 0x2f
        /*0002*/ 	.short	(.L_1 - .L_0)
	.align		4
.L_0:
        /*0004*/ 	.word	index@(triton_poi_fused__to_copy__unsafe_index_add_arange_clamp_mul_sub_2)
        /*0008*/ 	.word	0x00000020


	//----- nvinfo : EIATTR_MIN_STACK_SIZE
	.align		4
.L_1:
        /*000c*/ 	.byte	0x04, 0x12
        /*000e*/ 	.short	(.L_3 - .L_2)
	.align		4
.L_2:
        /*0010*/ 	.word	index@(triton_poi_fused__to_copy__unsafe_index_add_arange_clamp_mul_sub_2)
        /*0014*/ 	.word	0x00000000


	//----- nvinfo : EIATTR_FRAME_SIZE
	.align		4
.L_3:
        /*0018*/ 	.byte	0x04, 0x11
        /*001a*/ 	.short	(.L_5 - .L_4)
	.align		4
.L_4:
        /*001c*/ 	.word	index@(triton_poi_fused__to_copy__unsafe_index_add_arange_clamp_mul_sub_2)
        /*0020*/ 	.word	0x00000000


	//----- nvinfo : EIATTR_MIN_STACK_SIZE
	.align		4
.L_5:
        /*0024*/ 	.byte	0x04, 0x12
        /*0026*/ 	.short	(.L_7 - .L_6)
	.align		4
.L_6:
        /*0028*/ 	.word	index@(triton_poi_fused__to_copy__unsafe_index_add_arange_clamp_mul_sub_2)
        /*002c*/ 	.word	0x00000000
.L_7:


//--------------------- .nv.info.triton_poi_fused__to_copy__unsafe_index_add_arange_clamp_mul_sub_2 --------------------------
	.section	.nv.info.triton_poi_fused__to_copy__unsafe_index_add_arange_clamp_mul_sub_2,"",@"SHT_CUDA_INFO"
	.sectionflags	@""
	.align	4


	//----- nvinfo : EIATTR_CUDA_API_VERSION
	.align		4
        /*0000*/ 	.byte	0x04, 0x37
        /*0002*/ 	.short	(.L_9 - .L_8)
.L_8:
        /*0004*/ 	.word	0x0000007c


	//----- nvinfo : EIATTR_KPARAM_INFO
	.align		4
.L_9:
        /*0008*/ 	.byte	0x04, 0x17
        /*000a*/ 	.short	(.L_11 - .L_10)
.L_10:
        /*000c*/ 	.word	0x00000000
        /*0010*/ 	.short	0x0003
        /*0012*/ 	.short	0x0018
        /*0014*/ 	.byte	0x00, 0xf0, 0x11, 0x00


	//----- nvinfo : EIATTR_KPARAM_INFO
	.align		4
.L_11:
        /*0018*/ 	.byte	0x04, 0x17
        /*001a*/ 	.short	(.L_13 - .L_12)
.L_12:
        /*001c*/ 	.word	0x00000000
        /*0020*/ 	.short	0x0002
        /*0022*/ 	.short	0x0010
        /*0024*/ 	.byte	0x00, 0xf4, 0x21, 0x00


	//----- nvinfo : EIATTR_KPARAM_INFO
	.align		4
.L_13:
        /*0028*/ 	.byte	0x04, 0x17
        /*002a*/ 	.short	(.L_15 - .L_14)
.L_14:
        /*002c*/ 	.word	0x00000000
        /*0030*/ 	.short	0x0001
        /*0032*/ 	.short	0x0008
        /*0034*/ 	.byte	0x00, 0xf4, 0x21, 0x00


	//----- nvinfo : EIATTR_KPARAM_INFO
	.align		4
.L_15:
        /*0038*/ 	.byte	0x04, 0x17
        /*003a*/ 	.short	(.L_17 - .L_16)
.L_16:
        /*003c*/ 	.word	0x00000000
        /*0040*/ 	.short	0x0000
        /*0042*/ 	.short	0x0000
        /*0044*/ 	.byte	0x00, 0xf4, 0x21, 0x00


	//----- nvinfo : EIATTR_SPARSE_MMA_MASK
	.align		4
.L_17:
        /*0048*/ 	.byte	0x03, 0x50
        /*004a*/ 	.short	0x0000


	//----- nvinfo : EIATTR_MAXREG_COUNT
	.align		4
        /*004c*/ 	.byte	0x03, 0x1b
        /*004e*/ 	.short	0x00ff


	//----- nvinfo : EIATTR_EXIT_INSTR_OFFSETS
	.align		4
        /*0050*/ 	.byte	0x04, 0x1c
        /*0052*/ 	.short	(.L_19 - .L_18)


	//   ....[0]....
.L_18:
        /*0054*/ 	.word	0x00000720


	//----- nvinfo : EIATTR_REQNTID
	.align		4
.L_19:
        /*0058*/ 	.byte	0x04, 0x10
        /*005a*/ 	.short	(.L_21 - .L_20)
.L_20:
        /*005c*/ 	.word	0x00000080
        /*0060*/ 	.word	0x00000001
        /*0064*/ 	.word	0x00000001


	//----- nvinfo : EIATTR_CBANK_PARAM_SIZE
	.align		4
.L_21:
        /*0068*/ 	.byte	0x03, 0x19
        /*006a*/ 	.short	0x001c


	//----- nvinfo : EIATTR_PARAM_CBANK
	.align		4
        /*006c*/ 	.byte	0x04, 0x0a
        /*006e*/ 	.short	(.L_23 - .L_22)
	.align		4
.L_22:
        /*0070*/ 	.word	index@(.nv.constant0.triton_poi_fused__to_copy__unsafe_index_add_arange_clamp_mul_sub_2)
        /*0074*/ 	.short	0x0210
        /*0076*/ 	.short	0x001c


	//----- nvinfo : EIATTR_SW_WAR
	.align		4
.L_23:
        /*0078*/ 	.byte	0x04, 0x36
        /*007a*/ 	.short	(.L_25 - .L_24)
.L_24:
        /*007c*/ 	.word	0x00000008
.L_25:


//--------------------- .nv.callgraph             --------------------------
	.section	.nv.callgraph,"",@"SHT_CUDA_CALLGRAPH"
	.align	4
	.sectionentsize	8
	.align		4
        /*0000*/ 	.word	0x00000000
	.align		4
        /*0004*/ 	.word	0xffffffff
	.align		4
        /*0008*/ 	.word	0x00000000
	.align		4
        /*000c*/ 	.word	0xfffffffe
	.align		4
        /*0010*/ 	.word	0x00000000
	.align		4
        /*0014*/ 	.word	0xfffffffd
	.align		4
        /*0018*/ 	.word	0x00000000
	.align		4
        /*001c*/ 	.word	0xfffffffc


//--------------------- .text.triton_poi_fused__to_copy__unsafe_index_add_arange_clamp_mul_sub_2 --------------------------
	.section	.text.triton_poi_fused__to_copy__unsafe_index_add_arange_clamp_mul_sub_2,"ax",@progbits
	.align	128
        .global         triton_poi_fused__to_copy__unsafe_index_add_arange_clamp_mul_sub_2
        .type           triton_poi_fused__to_copy__unsafe_index_add_arange_clamp_mul_sub_2,@function
        .size           triton_poi_fused__to_copy__unsafe_index_add_arange_clamp_mul_sub_2,(.L_x_1 - triton_poi_fused__to_copy__unsafe_index_add_arange_clamp_mul_sub_2)
        .other          triton_poi_fused__to_copy__unsafe_index_add_arange_clamp_mul_sub_2,@"STO_CUDA_ENTRY STV_DEFAULT"
triton_poi_fused__to_copy__unsafe_index_add_arange_clamp_mul_sub_2:
.text.triton_poi_fused__to_copy__unsafe_index_add_arange_clamp_mul_sub_2:
[----:B------:R-:W-:Y:S01]  /*0000*/  LDC R1, c[0x0][0x28] ;  /* 0x00000a00ff017b82 */ /* 0x000fe20000000800 */
[----:B------:R-:W1:Y:S01]  /*0010*/  S2R R0, SR_TID.X ;  /* 0x0000000000007919 */ /* 0x000e620000002100 */
[----:B------:R-:W-:Y:S01]  /*0020*/  HFMA2.MMA R6, -RZ, RZ, 2, 0 ;  /* 0x40000000ff067435 */ /* 0x000fe200000001ff */
[----:B------:R-:W-:Y:S01]  /*0030*/  MOV R12, 0x100 ;  /* 0x00000100000c7802 */ /* 0x000fe20000000f00 */
[----:B------:R-:W-:Y:S01]  /*0040*/  IMAD.MOV.U32 R13, RZ, RZ, 0x0 ;  /* 0x00000000ff0d7424 */ /* 0x000fe200078e00ff */
[----:B------:R-:W2:Y:S01]  /*0050*/  S2R R5, SR_CTAID.X ;  /* 0x0000000000057919 */ /* 0x000ea20000002500 */
[----:B------:R-:W-:Y:S01]  /*0060*/  ULDC.64 UR4, c[0x0][0x218] ;  /* 0x0000860000047ab9 */ /* 0x000fe20000000a00 */
[----:B-1----:R-:W-:Y:S01]  /*0070*/  IMAD.SHL.U32 R0, R0, 0x2, RZ ;  /* 0x0000000200007824 */ /* 0x002fe200078e00ff */
[----:B--2---:R-:W-:-:S04]  /*0080*/  SHF.R.S32.HI R9, RZ, 0x17, R5 ;  /* 0x00000017ff097819 */ /* 0x004fc80000011405 */
[----:B------:R-:W-:Y:S02]  /*0090*/  LOP3.LUT R0, R0, 0xfe, RZ, 0xc0, !PT ;  /* 0x000000fe00007812 */ /* 0x000fe400078ec0ff */
[----:B------:R-:W-:-:S03]  /*00a0*/  SGXT R9, R9, 0x1 ;  /* 0x000000010909781a */ /* 0x000fc60000000200 */
[----:B------:R-:W-:-:S05]  /*00b0*/  IMAD R4, R5, 0x100, R0 ;  /* 0x0000010005047824 */ /* 0x000fca00078e0200 */
[----:B------:R-:W-:Y:S02]  /*00c0*/  SHF.R.S32.HI R3, RZ, 0x1f, R4 ;  /* 0x0000001fff037819 */ /* 0x000fe40000011404 */
[----:B------:R-:W-:Y:S02]  /*00d0*/  IADD3 R0, R4, 0x1, RZ ;  /* 0x0000000104007810 */ /* 0x000fe40007ffe0ff */
[----:B------:R-:W-:Y:S02]  /*00e0*/  LEA.HI R3, R3, R4, RZ, 0x5 ;  /* 0x0000000403037211 */ /* 0x000fe400078f28ff */
[----:B------:R-:W-:Y:S02]  /*00f0*/  LEA.HI R2, R9, R0, RZ, 0x5 ;  /* 0x0000000009027211 */ /* 0x000fe400078f28ff */
[----:B------:R-:W-:Y:S02]  /*0100*/  LOP3.LUT R5, R3, 0xffffffe0, RZ, 0xc0, !PT ;  /* 0xffffffe003057812 */ /* 0x000fe400078ec0ff */
[----:B------:R-:W-:-:S02]  /*0110*/  LOP3.LUT R7, R2, 0xffffffe0, RZ, 0xc0, !PT ;  /* 0xffffffe002077812 */ /* 0x000fc400078ec0ff */
[----:B------:R-:W-:Y:S01]  /*0120*/  SHF.R.S32.HI R2, RZ, 0x5, R3 ;  /* 0x00000005ff027819 */ /* 0x000fe20000011403 */
[----:B------:R-:W-:Y:S02]  /*0130*/  IMAD.IADD R5, R4, 0x1, -R5 ;  /* 0x0000000104057824 */ /* 0x000fe400078e0a05 */
[----:B------:R-:W-:Y:S01]  /*0140*/  IMAD.IADD R7, R0, 0x1, -R7 ;  /* 0x0000000100077824 */ /* 0x000fe200078e0a07 */
[----:B------:R-:W-:Y:S02]  /*0150*/  LEA.HI R0, R2, R2, RZ, 0x5 ;  /* 0x0000000202007211 */ /* 0x000fe400078f28ff */
[----:B------:R-:W-:Y:S02]  /*0160*/  I2FP.F32.S32 R5, R5 ;  /* 0x0000000500057245 */ /* 0x000fe40000201400 */
[----:B------:R-:W-:-:S03]  /*0170*/  I2FP.F32.S32 R7, R7 ;  /* 0x0000000700077245 */ /* 0x000fc60000201400 */
[----:B------:R-:W-:Y:S02]  /*0180*/  FADD R5, R5, 0.5 ;  /* 0x3f00000005057421 */ /* 0x000fe40000000000 */
[----:B------:R-:W-:Y:S02]  /*0190*/  FADD R7, R7, 0.5 ;  /* 0x3f00000007077421 */ /* 0x000fe40000000000 */
[----:B------:R-:W-:Y:S01]  /*01a0*/  FFMA R3, R5, R6, -0.5 ;  /* 0xbf00000005037423 */ /* 0x000fe20000000006 */
[----:B------:R-:W-:-:S04]  /*01b0*/  LOP3.LUT R5, R0, 0xffffffe0, RZ, 0xc0, !PT ;  /* 0xffffffe000057812 */ /* 0x000fc800078ec0ff */
[----:B------:R-:W-:Y:S01]  /*01c0*/  FMNMX R3, RZ, R3, !PT ;  /* 0x00000003ff037209 */ /* 0x000fe20007800000 */
[----:B------:R-:W-:Y:S02]  /*01d0*/  IMAD.IADD R5, R2, 0x1, -R5 ;  /* 0x0000000102057824 */ /* 0x000fe400078e0a05 */
[----:B------:R-:W-:Y:S01]  /*01e0*/  FFMA R2, R7, R6, -0.5 ;  /* 0xbf00000007027423 */ /* 0x000fe20000000006 */
[----:B------:R-:W1:Y:S02]  /*01f0*/  F2I.TRUNC.NTZ R0, R3 ;  /* 0x0000000300007305 */ /* 0x000e64000020f100 */
[----:B------:R-:W-:Y:S02]  /*0200*/  I2FP.F32.S32 R5, R5 ;  /* 0x0000000500057245 */ /* 0x000fe40000201400 */
[----:B------:R-:W-:-:S03]  /*0210*/  FMNMX R2, RZ, R2, !PT ;  /* 0x00000002ff027209 */ /* 0x000fc60007800000 */
[----:B------:R-:W-:Y:S01]  /*0220*/  FADD R5, R5, 0.5 ;  /* 0x3f00000005057421 */ /* 0x000fe20000000000 */
[----:B------:R-:W2:Y:S03]  /*0230*/  F2I.TRUNC.NTZ R7, R2 ;  /* 0x0000000200077305 */ /* 0x000ea6000020f100 */
[----:B------:R-:W-:Y:S01]  /*0240*/  FFMA R5, R5, R6, -0.5 ;  /* 0xbf00000005057423 */ /* 0x000fe20000000006 */
[----:B-1----:R-:W-:-:S04]  /*0250*/  ISETP.LT.U32.AND P0, PT, R0, 0x3e, PT ;  /* 0x0000003e0000780c */ /* 0x002fc80003f01070 */
[----:B------:R-:W-:Y:S02]  /*0260*/  FMNMX R5, RZ, R5, !PT ;  /* 0x00000005ff057209 */ /* 0x000fe40007800000 */
[----:B------:R-:W-:Y:S02]  /*0270*/  SHF.R.S32.HI R8, RZ, 0x1f, R0 ;  /* 0x0000001fff087819 */ /* 0x000fe40000011400 */
[----:B------:R-:W1:Y:S01]  /*0280*/  F2I.TRUNC.NTZ R6, R5 ;  /* 0x0000000500067305 */ /* 0x000e62000020f100 */
[----:B--2---:R-:W-:Y:S02]  /*0290*/  ISETP.LT.U32.AND P1, PT, R7, 0x3e, PT ;  /* 0x0000003e0700780c */ /* 0x004fe40003f21070 */
[----:B------:R-:W-:Y:S02]  /*02a0*/  SHF.R.S32.HI R10, RZ, 0x1f, R7 ;  /* 0x0000001fff0a7819 */ /* 0x000fe40000011407 */
[----:B------:R-:W-:Y:S02]  /*02b0*/  ISETP.LT.AND.EX P0, PT, R8, RZ, PT, P0 ;  /* 0x000000ff0800720c */ /* 0x000fe40003f01300 */
[----:B------:R-:W-:-:S02]  /*02c0*/  ISETP.LT.AND.EX P1, PT, R10, RZ, PT, P1 ;  /* 0x000000ff0a00720c */ /* 0x000fc40003f21310 */
[----:B------:R-:W-:Y:S02]  /*02d0*/  SEL R16, R0, 0x3e, P0 ;  /* 0x0000003e00107807 */ /* 0x000fe40000000000 */
[----:B------:R-:W-:Y:S02]  /*02e0*/  SEL R14, R7, 0x3e, P1 ;  /* 0x0000003e070e7807 */ /* 0x000fe40000800000 */
[----:B------:R-:W-:Y:S02]  /*02f0*/  SEL R17, R8, RZ, P0 ;  /* 0x000000ff08117207 */ /* 0x000fe40000000000 */
[----:B-1----:R-:W-:Y:S02]  /*0300*/  VIMNMX R11, R6, 0x3e, PT ;  /* 0x0000003e060b7848 */ /* 0x002fe40003fe0100 */
[----:B------:R-:W-:Y:S02]  /*0310*/  SEL R15, R10, RZ, P1 ;  /* 0x000000ff0a0f7207 */ /* 0x000fe40000800000 */
[----:B------:R-:W-:Y:S01]  /*0320*/  LEA R28, P0, R16, UR4, 0x2 ;  /* 0x00000004101c7c11 */ /* 0x000fe2000f8010ff */
[----:B------:R-:W-:Y:S01]  /*0330*/  IMAD.WIDE R12, R11, 0x100, R12 ;  /* 0x000001000b0c7825 */ /* 0x000fe200078e020c */
[----:B------:R-:W-:-:S02]  /*0340*/  LEA R18, P1, R14, UR4, 0x2 ;  /* 0x000000040e127c11 */ /* 0x000fc4000f8210ff */
[----:B------:R-:W-:Y:S02]  /*0350*/  LEA.HI.X R29, R16, UR5, R17, 0x2, P0 ;  /* 0x00000005101d7c11 */ /* 0x000fe400080f1411 */
[----:B------:R-:W-:Y:S02]  /*0360*/  LEA.HI.X R19, R14, UR5, R15, 0x2, P1 ;  /* 0x000000050e137c11 */ /* 0x000fe400088f140f */
[----:B------:R-:W-:Y:S02]  /*0370*/  IADD3 R26, P0, R12, R28, RZ ;  /* 0x0000001c0c1a7210 */ /* 0x000fe40007f1e0ff */
[----:B------:R-:W-:Y:S02]  /*0380*/  IADD3 R10, P1, R12, R18, RZ ;  /* 0x000000120c0a7210 */ /* 0x000fe40007f3e0ff */
[----:B------:R-:W-:Y:S01]  /*0390*/  IADD3 R14, P2, R12, UR4, RZ ;  /* 0x000000040c0e7c10 */ /* 0x000fe2000ff5e0ff */
[----:B------:R-:W-:Y:S01]  /*03a0*/  IMAD.X R27, R13, 0x1, R29, P0 ;  /* 0x000000010d1b7824 */ /* 0x000fe200000e061d */
[----:B------:R-:W-:-:S02]  /*03b0*/  IADD3.X R11, R13, R19, RZ, P1, !PT ;  /* 0x000000130d0b7210 */ /* 0x000fc40000ffe4ff */
[----:B------:R-:W-:Y:S01]  /*03c0*/  IADD3.X R15, R13, UR5, RZ, P2, !PT ;  /* 0x000000050d0f7c10 */ /* 0x000fe200097fe4ff */
[----:B------:R-:W-:Y:S01]  /*03d0*/  ULDC.64 UR4, c[0x0][0x208] ;  /* 0x0000820000047ab9 */ /* 0x000fe20000000a00 */
[----:B------:R-:W-:Y:S01]  /*03e0*/  LEA.HI R8, R9, R4, RZ, 0xa ;  /* 0x0000000409087211 */ /* 0x000fe200078f50ff */
[----:B------:R-:W1:Y:S01]  /*03f0*/  LDC.64 R12, c[0x0][0x218] ;  /* 0x00008600ff0c7b82 */ /* 0x000e620000000a00 */
[----:B------:R-:W-:Y:S01]  /*0400*/  SHF.L.U32 R9, R6, 0x6, RZ ;  /* 0x0000000606097819 */ /* 0x000fe200000006ff */
[----:B------:R-:W-:-:S04]  /*0410*/  IMAD.WIDE R16, R0, 0x4, R14 ;  /* 0x0000000400107825 */ /* 0x000fc800078e020e */
[----:B------:R-:W-:Y:S02]  /*0420*/  IMAD.SHL.U32 R8, R8, 0x4, RZ ;  /* 0x0000000408087824 */ /* 0x000fe400078e00ff */
[----:B------:R-:W-:-:S03]  /*0430*/  IMAD.WIDE R18, R9, 0x4, R18 ;  /* 0x0000000409127825 */ /* 0x000fc600078e0212 */
[----:B------:R-:W-:Y:S01]  /*0440*/  LOP3.LUT R25, R8, 0xfffff000, RZ, 0xc0, !PT ;  /* 0xfffff00008197812 */ /* 0x000fe200078ec0ff */
[----:B------:R-:W-:-:S03]  /*0450*/  IMAD.WIDE R28, R9, 0x4, R28 ;  /* 0x00000004091c7825 */ /* 0x000fc600078e021c */
[----:B------:R-:W-:Y:S01]  /*0460*/  IADD3 R23, R9, R25, RZ ;  /* 0x0000001909177210 */ /* 0x000fe20007ffe0ff */
[----:B------:R-:W-:-:S04]  /*0470*/  IMAD.WIDE R14, R7, 0x4, R14 ;  /* 0x00000004070e7825 */ /* 0x000fc800078e020e */
[----:B------:R-:W-:Y:S01]  /*0480*/  IMAD.IADD R21, R0, 0x1, R23 ;  /* 0x0000000100157824 */ /* 0x000fe200078e0217 */
[----:B------:R-:W-:Y:S01]  /*0490*/  IADD3 R23, R7, R23, RZ ;  /* 0x0000001707177210 */ /* 0x000fe20007ffe0ff */
[----:B------:R-:W-:-:S04]  /*04a0*/  IMAD.WIDE R16, R25, 0x4, R16 ;  /* 0x0000000419107825 */ /* 0x000fc800078e0210 */
[----:B-1----:R-:W-:Y:S02]  /*04b0*/  IMAD.WIDE R20, R21, 0x4, R12 ;  /* 0x0000000415147825 */ /* 0x002fe400078e020c */
[----:B------:R-:W2:Y:S02]  /*04c0*/  LDG.E.EL R16, desc[UR4][R16.64] ;  /* 0x0000000410107981 */ /* 0x000ea4000c2e1900 */
[C---:B------:R-:W-:Y:S02]  /*04d0*/  IMAD.WIDE R18, R25.reuse, 0x4, R18 ;  /* 0x0000000419127825 */ /* 0x040fe400078e0212 */
[----:B------:R-:W3:Y:S02]  /*04e0*/  LDG.E.EL R21, desc[UR4][R20.64] ;  /* 0x0000000414157981 */ /* 0x000ee4000c2e1900 */
[C---:B------:R-:W-:Y:S02]  /*04f0*/  IMAD.WIDE R10, R25.reuse, 0x4, R10 ;  /* 0x00000004190a7825 */ /* 0x040fe400078e020a */
[----:B------:R-:W4:Y:S02]  /*0500*/  LDG.E.EL R18, desc[UR4][R18.64+0x4] ;  /* 0x0000040412127981 */ /* 0x000f24000c2e1900 */
[----:B------:R-:W-:-:S02]  /*0510*/  IMAD.WIDE R14, R25, 0x4, R14 ;  /* 0x00000004190e7825 */ /* 0x000fc400078e020e */
[----:B------:R-:W5:Y:S02]  /*0520*/  LDG.E.EL R10, desc[UR4][R10.64+0x4] ;  /* 0x000004040a0a7981 */ /* 0x000f64000c2e1900 */
[----:B------:R-:W-:Y:S02]  /*0530*/  IMAD.WIDE R12, R23, 0x4, R12 ;  /* 0x00000004170c7825 */ /* 0x000fe400078e020c */
[----:B------:R-:W5:Y:S01]  /*0540*/  LDG.E.EL R15, desc[UR4][R14.64] ;  /* 0x000000040e0f7981 */ /* 0x000f62000c2e1900 */
[----:B------:R-:W1:Y:S01]  /*0550*/  LDC.64 R22, c[0x0][0x220] ;  /* 0x00008800ff167b82 */ /* 0x000e620000000a00 */
[C---:B------:R-:W-:Y:S02]  /*0560*/  IMAD.WIDE R28, R25.reuse, 0x4, R28 ;  /* 0x00000004191c7825 */ /* 0x040fe400078e021c */
[----:B------:R-:W4:Y:S02]  /*0570*/  LDG.E.EL R13, desc[UR4][R12.64] ;  /* 0x000000040c0d7981 */ /* 0x000f24000c2e1900 */
[----:B------:R-:W-:-:S02]  /*0580*/  IMAD.WIDE R26, R25, 0x4, R26 ;  /* 0x00000004191a7825 */ /* 0x000fc400078e021a */
[----:B------:R-:W3:Y:S01]  /*0590*/  LDG.E.EL R8, desc[UR4][R28.64+0x4] ;  /* 0x000004041c087981 */ /* 0x000ee2000c2e1900 */
[----:B------:R-:W1:Y:S03]  /*05a0*/  LDC.64 R24, c[0x0][0x210] ;  /* 0x00008400ff187b82 */ /* 0x000e660000000a00 */
[----:B------:R-:W2:Y:S01]  /*05b0*/  LDG.E.EL R9, desc[UR4][R26.64+0x4] ;  /* 0x000004041a097981 */ /* 0x000ea2000c2e1900 */
[----:B------:R-:W-:Y:S02]  /*05c0*/  I2FP.F32.S32 R0, R0 ;  /* 0x0000000000007245 */ /* 0x000fe40000201400 */
[----:B------:R-:W-:-:S03]  /*05d0*/  I2FP.F32.S32 R7, R7 ;  /* 0x0000000700077245 */ /* 0x000fc60000201400 */
[----:B------:R-:W-:Y:S02]  /*05e0*/  FADD.SAT R0, R3, -R0 ;  /* 0x8000000003007221 */ /* 0x000fe40000002000 */
[----:B------:R-:W-:Y:S01]  /*05f0*/  FADD.SAT R2, R2, -R7 ;  /* 0x8000000702027221 */ /* 0x000fe20000002000 */
[----:B------:R-:W-:-:S05]  /*0600*/  I2FP.F32.S32 R6, R6 ;  /* 0x0000000600067245 */ /* 0x000fca0000201400 */
[----:B------:R-:W-:Y:S01]  /*0610*/  FADD.SAT R6, R5, -R6 ;  /* 0x8000000605067221 */ /* 0x000fe20000002000 */
[----:B-1----:R-:W-:-:S04]  /*0620*/  IMAD.WIDE R22, R4, 0x4, R22 ;  /* 0x0000000404167825 */ /* 0x002fc800078e0216 */
[----:B0-----:R-:W-:-:S04]  /*0630*/  IMAD.WIDE R24, R4, 0x4, R24 ;  /* 0x0000000404187825 */ /* 0x001fc800078e0218 */
[--C-:B-----5:R-:W-:Y:S01]  /*0640*/  FADD R10, R10, -R15.reuse ;  /* 0x8000000f0a0a7221 */ /* 0x120fe20000000000 */
[----:B----4-:R-:W-:Y:S01]  /*0650*/  FADD R18, -R13, R18 ;  /* 0x000000120d127221 */ /* 0x010fe20000000100 */
[----:B---3--:R-:W-:Y:S01]  /*0660*/  FADD R8, -R21, R8 ;  /* 0x0000000815087221 */ /* 0x008fe20000000100 */
[--C-:B--2---:R-:W-:Y:S01]  /*0670*/  FADD R9, R9, -R16.reuse ;  /* 0x8000001009097221 */ /* 0x104fe20000000000 */
[----:B------:R-:W-:Y:S02]  /*0680*/  FFMA R10, R2, R10, R15 ;  /* 0x0000000a020a7223 */ /* 0x000fe4000000000f */
[----:B------:R-:W-:Y:S01]  /*0690*/  FFMA R12, R0, R8, R21 ;  /* 0x00000008000c7223 */ /* 0x000fe20000000015 */
[----:B------:R-:W-:Y:S01]  /*06a0*/  FFMA R13, R2, R18, R13 ;  /* 0x00000012020d7223 */ /* 0x000fe2000000000d */
[----:B------:R-:W-:-:S03]  /*06b0*/  FFMA R9, R0, R9, R16 ;  /* 0x0000000900097223 */ /* 0x000fc60000000010 */
[----:B------:R-:W-:Y:S01]  /*06c0*/  FADD R10, -R13, R10 ;  /* 0x0000000a0d0a7221 */ /* 0x000fe20000000100 */
[----:B------:R-:W-:-:S03]  /*06d0*/  FADD R9, -R12, R9 ;  /* 0x000000090c097221 */ /* 0x000fc60000000100 */
[-C--:B------:R-:W-:Y:S01]  /*06e0*/  FMUL R3, R10, R6.reuse ;  /* 0x000000060a037220 */ /* 0x080fe20000400000 */
[----:B------:R-:W-:Y:S01]  /*06f0*/  FMUL R2, R9, R6 ;  /* 0x0000000609027220 */ /* 0x000fe20000400000 */
[----:B------:R-:W-:Y:S04]  /*0700*/  STG.E.64 desc[UR4][R22.64], R12 ;  /* 0x0000000c16007986 */ /* 0x000fe8000c101b04 */
[----:B------:R-:W-:Y:S01]  /*0710*/  STG.E.64 desc[UR4][R24.64], R2 ;  /* 0x0000000218007986 */ /* 0x000fe2000c101b04 */
[----:B------:R-:W-:Y:S05]  /*0720*/  EXIT ;  /* 0x000000000000794d */ /* 0x000fea0003800000 */
.L_x_0:
[----:B------:R-:W-:-:S00]  /*0730*/  BRA `(.L_x_0) ;  /* 0xfffffffc00fc7947 */ /* 0x000fc0000383ffff */
[----:B------:R-:W-:-:S00]  /*0740*/  NOP ;  /* 0x0000000000007918 */ /* 0x000fc00000000000 */
        /* <DEDUP_REMOVED lines=11> */
.L_x_1:


//--------------------- .nv.constant0.triton_poi_fused__to_copy__unsafe_index_add_arange_clamp_mul_sub_2 --------------------------
	.section	.nv.constant0.triton_poi_fused__to_copy__unsafe_index_add_arange_clamp_mul_sub_2,"a",@progbits
	.sectionflags	@""
	.align	4
.nv.constant0.triton_poi_fused__to_copy__unsafe_index_add_arange_clamp_mul_sub_2:
	.zero		556
